//
// Generated by NVIDIA NVVM Compiler
//
// Compiler Build ID: CL-36424714
// Cuda compilation tools, release 13.0, V13.0.88
// Based on NVVM 20.0.0
//

.version 9.0
.target sm_100
.address_size 64

	// .globl	_Z6kernelPhS_Piiijj

.visible .entry _Z6kernelPhS_Piiijj(
	.param .u64 .ptr .align 1 _Z6kernelPhS_Piiijj_param_0,
	.param .u64 .ptr .align 1 _Z6kernelPhS_Piiijj_param_1,
	.param .u64 .ptr .align 1 _Z6kernelPhS_Piiijj_param_2,
	.param .u32 _Z6kernelPhS_Piiijj_param_3,
	.param .u32 _Z6kernelPhS_Piiijj_param_4,
	.param .u32 _Z6kernelPhS_Piiijj_param_5,
	.param .u32 _Z6kernelPhS_Piiijj_param_6
)
{
	.reg .pred 	%p<7>;
	.reg .b16 	%rs<3>;
	.reg .b32 	%r<17>;
	.reg .b64 	%rd<15>;

	ld.param.u64 	%rd3, [_Z6kernelPhS_Piiijj_param_0];
	ld.param.u64 	%rd5, [_Z6kernelPhS_Piiijj_param_1];
	ld.param.u64 	%rd4, [_Z6kernelPhS_Piiijj_param_2];
	ld.param.u32 	%r3, [_Z6kernelPhS_Piiijj_param_3];
	ld.param.u32 	%r4, [_Z6kernelPhS_Piiijj_param_4];
	ld.param.u32 	%r5, [_Z6kernelPhS_Piiijj_param_5];
	ld.param.u32 	%r7, [_Z6kernelPhS_Piiijj_param_6];
	cvta.to.global.u64 	%rd1, %rd5;
	mov.u32 	%r8, %ctaid.x;
	mov.u32 	%r9, %tid.x;
	mad.lo.s32 	%r10, %r8, 3, %r9;
	mov.u32 	%r11, %ctaid.y;
	mov.u32 	%r12, %tid.y;
	mad.lo.s32 	%r13, %r11, 3, %r12;
	mad.lo.s32 	%r1, %r7, %r13, %r10;
	setp.ge.u32 	%p1, %r10, %r7;
	setp.ge.u32 	%p2, %r13, %r5;
	or.pred  	%p3, %p1, %p2;
	@%p3 bra 	$L__BB0_4;
	cvta.to.global.u64 	%rd6, %rd3;
	cvt.s64.s32 	%rd7, %r1;
	add.s64 	%rd2, %rd6, %rd7;
	ld.global.u8 	%r2, [%rd2];
	setp.lt.s32 	%p4, %r2, %r3;
	setp.lt.s32 	%p5, %r4, %r2;
	or.pred  	%p6, %p4, %p5;
	@%p6 bra 	$L__BB0_3;
	sub.s32 	%r15, %r2, %r3;
	cvta.to.global.u64 	%rd9, %rd4;
	mul.wide.s32 	%rd10, %r15, 4;
	add.s64 	%rd11, %rd9, %rd10;
	atom.global.add.u32 	%r16, [%rd11], 1;
	ld.global.u8 	%rs1, [%rd2];
	add.s64 	%rd12, %rd1, %rd7;
	st.global.u8 	[%rd12], %rs1;
	bra.uni 	$L__BB0_4;
$L__BB0_3:
	add.s64 	%rd14, %rd1, %rd7;
	mov.b16 	%rs2, 0;
	st.global.u8 	[%rd14], %rs2;
$L__BB0_4:
	bar.sync 	0;
	ret;

}


// ===== COMPILED SASS (sm_100) =====

	.target	sm_100

	.elftype	@"ET_EXEC"


//--------------------- .note.nv.tkinfo           --------------------------
	.section	.note.nv.tkinfo,"",@"SHT_NOTE"
	.sectionflags	@"SHF_NOTE_NV_TKINFO"
	.tkinfo
        /*0018*/ 	.word	0x00000002
        /*0030*/ 	.string	""
        /*0030*/ 	.string	"ptxas"
        /*0030*/ 	.string	"Cuda compilation tools, release 13.0, V13.0.88"
        /*0030*/ 	.string	"Build cuda_13.0.r13.0/compiler.36424714_0"
        /*0030*/ 	.string	"-arch sm_100 -m 64 "



//--------------------- .note.nv.cuinfo           --------------------------
	.section	.note.nv.cuinfo,"",@"SHT_NOTE"
	.sectionflags	@"SHF_NOTE_NV_CUINFO"
        /*0018*/ 	.short	0x0002
        /*001a*/ 	.short	0x0064
        /*001c*/ 	.short	0x0082
	.zero		2


//--------------------- .nv.info                  --------------------------
	.section	.nv.info,"",@"SHT_CUDA_INFO"
	.align	4


	//----- nvinfo : EIATTR_REGCOUNT
	.align		4
        /*0000*/ 	.byte	0x04, 0x2f
        /*0002*/ 	.short	(.L_1 - .L_0)
	.align		4
.L_0:
        /*0004*/ 	.word	index@(_Z6kernelPhS_Piiijj)
        /*0008*/ 	.word	0x0000000f


	//----- nvinfo : EIATTR_FRAME_SIZE
	.align		4
.L_1:
        /*000c*/ 	.byte	0x04, 0x11
        /*000e*/ 	.short	(.L_3 - .L_2)
	.align		4
.L_2:
        /*0010*/ 	.word	index@(_Z6kernelPhS_Piiijj)
        /*0014*/ 	.word	0x00000000


	//----- nvinfo : EIATTR_MIN_STACK_SIZE
	.align		4
.L_3:
        /*0018*/ 	.byte	0x04, 0x12
        /*001a*/ 	.short	(.L_5 - .L_4)
	.align		4
.L_4:
        /*001c*/ 	.word	index@(_Z6kernelPhS_Piiijj)
        /*0020*/ 	.word	0x00000000
.L_5:


//--------------------- .nv.compat                --------------------------
	.section	.nv.compat,"",@"SHT_CUDA_COMPAT_INFO"
	.align	4
        /*0000*/ 	.byte	0x02, 0x09, 0x00, 0x00, 0x02, 0x02, 0x01, 0x00, 0x02, 0x05, 0x05, 0x00, 0x03, 0x07, 0x01, 0x01
        /*0010*/ 	.byte	0x02, 0x03, 0x00, 0x00, 0x02, 0x06, 0x01, 0x00, 0x04, 0x0b, 0x08, 0x00, 0x09, 0x00, 0x00, 0x00
        /*0020*/ 	.byte	0x00, 0x00, 0x00, 0x00


//--------------------- .nv.info._Z6kernelPhS_Piiijj --------------------------
	.section	.nv.info._Z6kernelPhS_Piiijj,"",@"SHT_CUDA_INFO"
	.sectionflags	@""
	.align	4


	//----- nvinfo : EIATTR_CUDA_API_VERSION
	.align		4
        /*0000*/ 	.byte	0x04, 0x37
        /*0002*/ 	.short	(.L_7 - .L_6)
.L_6:
        /*0004*/ 	.word	0x00000082


	//----- nvinfo : EIATTR_KPARAM_INFO
	.align		4
.L_7:
        /*0008*/ 	.byte	0x04, 0x17
        /*000a*/ 	.short	(.L_9 - .L_8)
.L_8:
        /*000c*/ 	.word	0x00000000
        /*0010*/ 	.short	0x0006
        /*0012*/ 	.short	0x0024
        /*0014*/ 	.byte	0x00, 0xf0, 0x11, 0x00


	//----- nvinfo : EIATTR_KPARAM_INFO
	.align		4
.L_9:
        /*0018*/ 	.byte	0x04, 0x17
        /*001a*/ 	.short	(.L_11 - .L_10)
.L_10:
        /*001c*/ 	.word	0x00000000
        /*0020*/ 	.short	0x0005
        /*0022*/ 	.short	0x0020
        /*0024*/ 	.byte	0x00, 0xf0, 0x11, 0x00


	//----- nvinfo : EIATTR_KPARAM_INFO
	.align		4
.L_11:
        /*0028*/ 	.byte	0x04, 0x17
        /*002a*/ 	.short	(.L_13 - .L_12)
.L_12:
        /*002c*/ 	.word	0x00000000
        /*0030*/ 	.short	0x0004
        /*0032*/ 	.short	0x001c
        /*0034*/ 	.byte	0x00, 0xf0, 0x11, 0x00


	//----- nvinfo : EIATTR_KPARAM_INFO
	.align		4
.L_13:
        /*0038*/ 	.byte	0x04, 0x17
        /*003a*/ 	.short	(.L_15 - .L_14)
.L_14:
        /*003c*/ 	.word	0x00000000
        /*0040*/ 	.short	0x0003
        /*0042*/ 	.short	0x0018
        /*0044*/ 	.byte	0x00, 0xf0, 0x11, 0x00


	//----- nvinfo : EIATTR_KPARAM_INFO
	.align		4
.L_15:
        /*0048*/ 	.byte	0x04, 0x17
        /*004a*/ 	.short	(.L_17 - .L_16)
.L_16:
        /*004c*/ 	.word	0x00000000
        /*0050*/ 	.short	0x0002
        /*0052*/ 	.short	0x0010
        /*0054*/ 	.byte	0x00, 0xf5, 0x21, 0x00


	//----- nvinfo : EIATTR_KPARAM_INFO
	.align		4
.L_17:
        /*0058*/ 	.byte	0x04, 0x17
        /*005a*/ 	.short	(.L_19 - .L_18)
.L_18:
        /*005c*/ 	.word	0x00000000
        /*0060*/ 	.short	0x0001
        /*0062*/ 	.short	0x0008
        /*0064*/ 	.byte	0x00, 0xf5, 0x21, 0x00


	//----- nvinfo : EIATTR_KPARAM_INFO
	.align		4
.L_19:
        /*0068*/ 	.byte	0x04, 0x17
        /*006a*/ 	.short	(.L_21 - .L_20)
.L_20:
        /*006c*/ 	.word	0x00000000
        /*0070*/ 	.short	0x0000
        /*0072*/ 	.short	0x0000
        /*0074*/ 	.byte	0x00, 0xf5, 0x21, 0x00


	//----- nvinfo : EIATTR_SPARSE_MMA_MASK
	.align		4
.L_21:
        /*0078*/ 	.byte	0x03, 0x50
        /*007a*/ 	.short	0x0000


	//----- nvinfo : EIATTR_MAXREG_COUNT
	.align		4
        /*007c*/ 	.byte	0x03, 0x1b
        /*007e*/ 	.short	0x00ff


	//----- nvinfo : EIATTR_NUM_BARRIERS
	.align		4
        /*0080*/ 	.byte	0x02, 0x4c
        /*0082*/ 	.byte	0x01
	.zero		1


	//----- nvinfo : EIATTR_MERCURY_ISA_VERSION
	.align		4
        /*0084*/ 	.byte	0x03, 0x5f
        /*0086*/ 	.short	0x0101


	//----- nvinfo : EIATTR_VRC_CTA_INIT_COUNT
	.align		4
        /*0088*/ 	.byte	0x02, 0x4a
	.zero		1
	.zero		1


	//----- nvinfo : EIATTR_EXIT_INSTR_OFFSETS
	.align		4
        /*008c*/ 	.byte	0x04, 0x1c
        /*008e*/ 	.short	(.L_23 - .L_22)


	//   ....[0]....
.L_22:
        /*0090*/ 	.word	0x00000300


	//----- nvinfo : EIATTR_CRS_STACK_SIZE
	.align		4
.L_23:
        /*0094*/ 	.byte	0x04, 0x1e
        /*0096*/ 	.short	(.L_25 - .L_24)
.L_24:
        /*0098*/ 	.word	0x00000000


	//----- nvinfo : EIATTR_CBANK_PARAM_SIZE
	.align		4
.L_25:
        /*009c*/ 	.byte	0x03, 0x19
        /*009e*/ 	.short	0x0028


	//----- nvinfo : EIATTR_PARAM_CBANK
	.align		4
        /*00a0*/ 	.byte	0x04, 0x0a
        /*00a2*/ 	.short	(.L_27 - .L_26)
	.align		4
.L_26:
        /*00a4*/ 	.word	index@(.nv.constant0._Z6kernelPhS_Piiijj)
        /*00a8*/ 	.short	0x0380
        /*00aa*/ 	.short	0x0028


	//----- nvinfo : EIATTR_SW_WAR
	.align		4
.L_27:
        /*00ac*/ 	.byte	0x04, 0x36
        /*00ae*/ 	.short	(.L_29 - .L_28)
.L_28:
        /*00b0*/ 	.word	0x00000008
.L_29:


//--------------------- .nv.callgraph             --------------------------
	.section	.nv.callgraph,"",@"SHT_CUDA_CALLGRAPH"
	.align	4
	.sectionentsize	8
	.align		4
        /*0000*/ 	.word	0x00000000
	.align		4
        /*0004*/ 	.word	0xffffffff
	.align		4
        /*0008*/ 	.word	0x00000000
	.align		4
        /*000c*/ 	.word	0xfffffffe
	.align		4
        /*0010*/ 	.word	0x00000000
	.align		4
        /*0014*/ 	.word	0xfffffffd
	.align		4
        /*0018*/ 	.word	0x00000000
	.align		4
        /*001c*/ 	.word	0xfffffffc


//--------------------- .text._Z6kernelPhS_Piiijj --------------------------
	.section	.text._Z6kernelPhS_Piiijj,"ax",@progbits
	.align	128
        .global         _Z6kernelPhS_Piiijj
        .type           _Z6kernelPhS_Piiijj,@function
        .size           _Z6kernelPhS_Piiijj,(.L_x_4 - _Z6kernelPhS_Piiijj)
        .other          _Z6kernelPhS_Piiijj,@"STO_CUDA_ENTRY STV_DEFAULT"
_Z6kernelPhS_Piiijj:
.text._Z6kernelPhS_Piiijj:
[----:B------:R-:W-:Y:S01]  /*0000*/  LDC R1, c[0x0][0x37c] ;  /* 0x0000df00ff017b82 */ /* 0x000fe20000000800 */
[----:B------:R-:W0:Y:S01]  /*0010*/  S2R R3, SR_CTAID.Y ;  /* 0x0000000000037919 */ /* 0x000e220000002600 */
[----:B------:R-:W1:Y:S01]  /*0020*/  LDCU.64 UR4, c[0x0][0x3a0] ;  /* 0x00007400ff0477ac */ /* 0x000e620008000a00 */
[----:B------:R-:W-:Y:S01]  /*0030*/  BSSY.RECONVERGENT B0, `(.L_x_0) ;  /* 0x000002b000007945 */ /* 0x000fe20003800200 */
[----:B------:R-:W0:Y:S01]  /*0040*/  S2R R2, SR_TID.Y ;  /* 0x0000000000027919 */ /* 0x000e220000002200 */
[----:B------:R-:W2:Y:S01]  /*0050*/  S2R R0, SR_CTAID.X ;  /* 0x0000000000007919 */ /* 0x000ea20000002500 */
[----:B------:R-:W2:Y:S01]  /*0060*/  S2R R5, SR_TID.X ;  /* 0x0000000000057919 */ /* 0x000ea20000002100 */
[----:B0-----:R-:W-:-:S05]  /*0070*/  IMAD R3, R3, 0x3, R2 ;  /* 0x0000000303037824 */ /* 0x001fca00078e0202 */
[----:B-1----:R-:W-:Y:S01]  /*0080*/  ISETP.GE.U32.AND P0, PT, R3, UR4, PT ;  /* 0x0000000403007c0c */ /* 0x002fe2000bf06070 */
[----:B--2---:R-:W-:-:S05]  /*0090*/  IMAD R0, R0, 0x3, R5 ;  /* 0x0000000300007824 */ /* 0x004fca00078e0205 */
[----:B------:R-:W-:Y:S01]  /*00a0*/  ISETP.GE.U32.OR P0, PT, R0, UR5, P0 ;  /* 0x0000000500007c0c */ /* 0x000fe20008706470 */
[----:B------:R-:W-:-:S12]  /*00b0*/  IMAD R0, R3, UR5, R0 ;  /* 0x0000000503007c24 */ /* 0x000fd8000f8e0200 */
[----:B------:R-:W-:Y:S05]  /*00c0*/  @P0 BRA `(.L_x_1) ;  /* 0x0000000000840947 */ /* 0x000fea0003800000 */
[----:B------:R-:W0:Y:S01]  /*00d0*/  LDC.64 R10, c[0x0][0x358] ;  /* 0x0000d600ff0a7b82 */ /* 0x000e220000000a00 */
[----:B------:R-:W1:Y:S01]  /*00e0*/  LDCU.64 UR4, c[0x0][0x380] ;  /* 0x00007000ff0477ac */ /* 0x000e620008000a00 */
[----:B------:R-:W-:-:S06]  /*00f0*/  SHF.R.S32.HI R12, RZ, 0x1f, R0 ;  /* 0x0000001fff0c7819 */ /* 0x000fcc0000011400 */
[----:B------:R-:W2:Y:S01]  /*0100*/  LDC.64 R8, c[0x0][0x398] ;  /* 0x0000e600ff087b82 */ /* 0x000ea20000000a00 */
[----:B-1----:R-:W-:-:S04]  /*0110*/  IADD3 R2, P0, PT, R0, UR4, RZ ;  /* 0x0000000400027c10 */ /* 0x002fc8000ff1e0ff */
[----:B------:R-:W-:Y:S02]  /*0120*/  IADD3.X R3, PT, PT, R12, UR5, RZ, P0, !PT ;  /* 0x000000050c037c10 */ /* 0x000fe400087fe4ff */
[----:B0-----:R-:W-:Y:S02]  /*0130*/  R2UR UR6, R10 ;  /* 0x000000000a0672ca */ /* 0x001fe400000e0000 */
[----:B------:R-:W-:-:S13]  /*0140*/  R2UR UR7, R11 ;  /* 0x000000000b0772ca */ /* 0x000fda00000e0000 */
[----:B------:R-:W2:Y:S02]  /*0150*/  LDG.E.U8 R7, desc[UR6][R2.64] ;  /* 0x0000000602077981 */ /* 0x000ea4000c1e1100 */
[----:B--2---:R-:W-:-:S04]  /*0160*/  ISETP.GT.AND P0, PT, R7, R9, PT ;  /* 0x000000090700720c */ /* 0x004fc80003f04270 */
[----:B------:R-:W-:-:S13]  /*0170*/  ISETP.LT.OR P0, PT, R7, R8, P0 ;  /* 0x000000080700720c */ /* 0x000fda0000701670 */
[----:B------:R-:W-:Y:S05]  /*0180*/  @P0 BRA `(.L_x_2) ;  /* 0x00000000003c0947 */ /* 0x000fea0003800000 */
[----:B------:R-:W0:Y:S01]  /*0190*/  LDC.64 R4, c[0x0][0x390] ;  /* 0x0000e400ff047b82 */ /* 0x000e220000000a00 */
[C---:B------:R-:W-:Y:S01]  /*01a0*/  R2UR UR4, R10.reuse ;  /* 0x000000000a0472ca */ /* 0x040fe200000e0000 */
[----:B------:R-:W-:Y:S01]  /*01b0*/  IMAD.IADD R7, R7, 0x1, -R8 ;  /* 0x0000000107077824 */ /* 0x000fe200078e0a08 */
[C---:B------:R-:W-:Y:S01]  /*01c0*/  R2UR UR5, R11.reuse ;  /* 0x000000000b0572ca */ /* 0x040fe200000e0000 */
[----:B------:R-:W-:Y:S01]  /*01d0*/  IMAD.MOV.U32 R9, RZ, RZ, 0x1 ;  /* 0x00000001ff097424 */ /* 0x000fe200078e00ff */
[----:B------:R-:W-:Y:S02]  /*01e0*/  R2UR UR6, R10 ;  /* 0x000000000a0672ca */ /* 0x000fe400000e0000 */
[----:B------:R-:W-:Y:S01]  /*01f0*/  R2UR UR7, R11 ;  /* 0x000000000b0772ca */ /* 0x000fe200000e0000 */
[----:B0-----:R-:W-:-:S08]  /*0200*/  IMAD.WIDE R4, R7, 0x4, R4 ;  /* 0x0000000407047825 */ /* 0x001fd000078e0204 */
[----:B------:R0:W-:Y:S01]  /*0210*/  REDG.E.ADD.STRONG.GPU desc[UR4][R4.64], R9 ;  /* 0x000000090400798e */ /* 0x0001e2000c12e104 */
[----:B------:R-:W1:Y:S03]  /*0220*/  LDCU.64 UR4, c[0x0][0x388] ;  /* 0x00007100ff0477ac */ /* 0x000e660008000a00 */
[----:B------:R-:W2:Y:S01]  /*0230*/  LDG.E.U8 R3, desc[UR6][R2.64] ;  /* 0x0000000602037981 */ /* 0x000ea2000c1e1100 */
[----:B-1----:R-:W-:-:S04]  /*0240*/  IADD3 R6, P0, PT, R0, UR4, RZ ;  /* 0x0000000400067c10 */ /* 0x002fc8000ff1e0ff */
[----:B------:R-:W-:-:S05]  /*0250*/  IADD3.X R7, PT, PT, R12, UR5, RZ, P0, !PT ;  /* 0x000000050c077c10 */ /* 0x000fca00087fe4ff */
[----:B--2---:R0:W-:Y:S01]  /*0260*/  STG.E.U8 desc[UR6][R6.64], R3 ;  /* 0x0000000306007986 */ /* 0x0041e2000c101106 */
[----:B------:R-:W-:Y:S05]  /*0270*/  BRA `(.L_x_1) ;  /* 0x0000000000187947 */ /* 0x000fea0003800000 */
.L_x_2:
[----:B------:R-:W0:Y:S01]  /*0280*/  LDCU.64 UR4, c[0x0][0x388] ;  /* 0x00007100ff0477ac */ /* 0x000e220008000a00 */
[----:B------:R-:W-:Y:S02]  /*0290*/  R2UR UR6, R10 ;  /* 0x000000000a0672ca */ /* 0x000fe400000e0000 */
[----:B------:R-:W-:Y:S02]  /*02a0*/  R2UR UR7, R11 ;  /* 0x000000000b0772ca */ /* 0x000fe400000e0000 */
[----:B0-----:R-:W-:-:S04]  /*02b0*/  IADD3 R2, P0, PT, R0, UR4, RZ ;  /* 0x0000000400027c10 */ /* 0x001fc8000ff1e0ff */
[----:B------:R-:W-:-:S07]  /*02c0*/  IADD3.X R3, PT, PT, R12, UR5, RZ, P0, !PT ;  /* 0x000000050c037c10 */ /* 0x000fce00087fe4ff */
[----:B------:R1:W-:Y:S02]  /*02d0*/  STG.E.U8 desc[UR6][R2.64], RZ ;  /* 0x000000ff02007986 */ /* 0x0003e4000c101106 */
.L_x_1:
[----:B------:R-:W-:Y:S05]  /*02e0*/  BSYNC.RECONVERGENT B0 ;  /* 0x0000000000007941 */ /* 0x000fea0003800200 */
.L_x_0:
[----:B------:R-:W-:Y:S06]  /*02f0*/  BAR.SYNC.DEFER_BLOCKING 0x0 ;  /* 0x0000000000007b1d */ /* 0x000fec0000010000 */
[----:B------:R-:W-:Y:S05]  /*0300*/  EXIT ;  /* 0x000000000000794d */ /* 0x000fea0003800000 */
.L_x_3:
[----:B------:R-:W-:-:S00]  /*0310*/  BRA `(.L_x_3) ;  /* 0xfffffffc00fc7947 */ /* 0x000fc0000383ffff */
[----:B------:R-:W-:-:S00]  /*0320*/  NOP ;  /* 0x0000000000007918 */ /* 0x000fc00000000000 */
        /* <DEDUP_REMOVED lines=13> */
.L_x_4:


//--------------------- .nv.shared.reserved.0     --------------------------
	.section	.nv.shared.reserved.0,"aw",@nobits
	.weak		__nv_reservedSMEM_offset_0_alias
	.size		__nv_reservedSMEM_offset_0_alias, 0, 64
	.other		__nv_reservedSMEM_offset_0_alias,@"STO_CUDA_RESERVED_SHARED STV_DEFAULT"
__nv_reservedSMEM_offset_0_alias:
	.zero		0
	.zero		64


//--------------------- .nv.constant0._Z6kernelPhS_Piiijj --------------------------
	.section	.nv.constant0._Z6kernelPhS_Piiijj,"a",@progbits
	.sectionflags	@""
	.align	4
.nv.constant0._Z6kernelPhS_Piiijj:
	.zero		936


//--------------------- SYMBOLS --------------------------

	.type		.nv.reservedSmem.offset0,@object
	.size		.nv.reservedSmem.offset0,0x4
